//
// Generated by NVIDIA NVVM Compiler
//
// Compiler Build ID: CL-36424714
// Cuda compilation tools, release 13.0, V13.0.88
// Based on NVVM 20.0.0
//

.version 9.0
.target sm_100
.address_size 64

	// .globl	_Z9vecAddGPUPdS_S_d

.visible .entry _Z9vecAddGPUPdS_S_d(
	.param .u64 .ptr .align 1 _Z9vecAddGPUPdS_S_d_param_0,
	.param .u64 .ptr .align 1 _Z9vecAddGPUPdS_S_d_param_1,
	.param .u64 .ptr .align 1 _Z9vecAddGPUPdS_S_d_param_2,
	.param .f64 _Z9vecAddGPUPdS_S_d_param_3
)
{
	.reg .pred 	%p<2>;
	.reg .b32 	%r<5>;
	.reg .b64 	%rd<11>;
	.reg .b64 	%fd<6>;

	ld.param.u64 	%rd1, [_Z9vecAddGPUPdS_S_d_param_0];
	ld.param.u64 	%rd2, [_Z9vecAddGPUPdS_S_d_param_1];
	ld.param.u64 	%rd3, [_Z9vecAddGPUPdS_S_d_param_2];
	ld.param.f64 	%fd1, [_Z9vecAddGPUPdS_S_d_param_3];
	mov.u32 	%r2, %ctaid.x;
	mov.u32 	%r3, %ntid.x;
	mov.u32 	%r4, %tid.x;
	mad.lo.s32 	%r1, %r2, %r3, %r4;
	cvt.rn.f64.s32 	%fd2, %r1;
	setp.leu.f64 	%p1, %fd1, %fd2;
	@%p1 bra 	$L__BB0_2;
	cvta.to.global.u64 	%rd4, %rd1;
	cvta.to.global.u64 	%rd5, %rd2;
	cvta.to.global.u64 	%rd6, %rd3;
	mul.wide.s32 	%rd7, %r1, 8;
	add.s64 	%rd8, %rd4, %rd7;
	ld.global.f64 	%fd3, [%rd8];
	add.s64 	%rd9, %rd5, %rd7;
	ld.global.f64 	%fd4, [%rd9];
	add.f64 	%fd5, %fd3, %fd4;
	add.s64 	%rd10, %rd6, %rd7;
	st.global.f64 	[%rd10], %fd5;
$L__BB0_2:
	ret;

}


// ===== COMPILED SASS (sm_100) =====

	.target	sm_100

	.elftype	@"ET_EXEC"


//--------------------- .note.nv.tkinfo           --------------------------
	.section	.note.nv.tkinfo,"",@"SHT_NOTE"
	.sectionflags	@"SHF_NOTE_NV_TKINFO"
	.tkinfo
        /*0018*/ 	.word	0x00000002
        /*0030*/ 	.string	""
        /*0030*/ 	.string	"ptxas"
        /*0030*/ 	.string	"Cuda compilation tools, release 13.0, V13.0.88"
        /*0030*/ 	.string	"Build cuda_13.0.r13.0/compiler.36424714_0"
        /*0030*/ 	.string	"-arch sm_100 -m 64 "



//--------------------- .note.nv.cuinfo           --------------------------
	.section	.note.nv.cuinfo,"",@"SHT_NOTE"
	.sectionflags	@"SHF_NOTE_NV_CUINFO"
        /*0018*/ 	.short	0x0002
        /*001a*/ 	.short	0x0064
        /*001c*/ 	.short	0x0082
	.zero		2


//--------------------- .nv.info                  --------------------------
	.section	.nv.info,"",@"SHT_CUDA_INFO"
	.align	4


	//----- nvinfo : EIATTR_REGCOUNT
	.align		4
        /*0000*/ 	.byte	0x04, 0x2f
        /*0002*/ 	.short	(.L_1 - .L_0)
	.align		4
.L_0:
        /*0004*/ 	.word	index@(_Z9vecAddGPUPdS_S_d)
        /*0008*/ 	.word	0x0000000e


	//----- nvinfo : EIATTR_FRAME_SIZE
	.align		4
.L_1:
        /*000c*/ 	.byte	0x04, 0x11
        /*000e*/ 	.short	(.L_3 - .L_2)
	.align		4
.L_2:
        /*0010*/ 	.word	index@(_Z9vecAddGPUPdS_S_d)
        /*0014*/ 	.word	0x00000000


	//----- nvinfo : EIATTR_MIN_STACK_SIZE
	.align		4
.L_3:
        /*0018*/ 	.byte	0x04, 0x12
        /*001a*/ 	.short	(.L_5 - .L_4)
	.align		4
.L_4:
        /*001c*/ 	.word	index@(_Z9vecAddGPUPdS_S_d)
        /*0020*/ 	.word	0x00000000
.L_5:


//--------------------- .nv.compat                --------------------------
	.section	.nv.compat,"",@"SHT_CUDA_COMPAT_INFO"
	.align	4
        /*0000*/ 	.byte	0x02, 0x09, 0x00, 0x00, 0x02, 0x02, 0x01, 0x00, 0x02, 0x05, 0x05, 0x00, 0x03, 0x07, 0x01, 0x01
        /*0010*/ 	.byte	0x02, 0x03, 0x00, 0x00, 0x02, 0x06, 0x01, 0x00, 0x04, 0x0b, 0x08, 0x00, 0x01, 0x00, 0x00, 0x00
        /*0020*/ 	.byte	0x00, 0x00, 0x00, 0x00


//--------------------- .nv.info._Z9vecAddGPUPdS_S_d --------------------------
	.section	.nv.info._Z9vecAddGPUPdS_S_d,"",@"SHT_CUDA_INFO"
	.sectionflags	@""
	.align	4


	//----- nvinfo : EIATTR_CUDA_API_VERSION
	.align		4
        /*0000*/ 	.byte	0x04, 0x37
        /*0002*/ 	.short	(.L_7 - .L_6)
.L_6:
        /*0004*/ 	.word	0x00000082


	//----- nvinfo : EIATTR_KPARAM_INFO
	.align		4
.L_7:
        /*0008*/ 	.byte	0x04, 0x17
        /*000a*/ 	.short	(.L_9 - .L_8)
.L_8:
        /*000c*/ 	.word	0x00000000
        /*0010*/ 	.short	0x0003
        /*0012*/ 	.short	0x0018
        /*0014*/ 	.byte	0x00, 0xf0, 0x21, 0x00


	//----- nvinfo : EIATTR_KPARAM_INFO
	.align		4
.L_9:
        /*0018*/ 	.byte	0x04, 0x17
        /*001a*/ 	.short	(.L_11 - .L_10)
.L_10:
        /*001c*/ 	.word	0x00000000
        /*0020*/ 	.short	0x0002
        /*0022*/ 	.short	0x0010
        /*0024*/ 	.byte	0x00, 0xf5, 0x21, 0x00


	//----- nvinfo : EIATTR_KPARAM_INFO
	.align		4
.L_11:
        /*0028*/ 	.byte	0x04, 0x17
        /*002a*/ 	.short	(.L_13 - .L_12)
.L_12:
        /*002c*/ 	.word	0x00000000
        /*0030*/ 	.short	0x0001
        /*0032*/ 	.short	0x0008
        /*0034*/ 	.byte	0x00, 0xf5, 0x21, 0x00


	//----- nvinfo : EIATTR_KPARAM_INFO
	.align		4
.L_13:
        /*0038*/ 	.byte	0x04, 0x17
        /*003a*/ 	.short	(.L_15 - .L_14)
.L_14:
        /*003c*/ 	.word	0x00000000
        /*0040*/ 	.short	0x0000
        /*0042*/ 	.short	0x0000
        /*0044*/ 	.byte	0x00, 0xf5, 0x21, 0x00


	//----- nvinfo : EIATTR_SPARSE_MMA_MASK
	.align		4
.L_15:
        /*0048*/ 	.byte	0x03, 0x50
        /*004a*/ 	.short	0x0000


	//----- nvinfo : EIATTR_MAXREG_COUNT
	.align		4
        /*004c*/ 	.byte	0x03, 0x1b
        /*004e*/ 	.short	0x00ff


	//----- nvinfo : EIATTR_MERCURY_ISA_VERSION
	.align		4
        /*0050*/ 	.byte	0x03, 0x5f
        /*0052*/ 	.short	0x0101


	//----- nvinfo : EIATTR_VRC_CTA_INIT_COUNT
	.align		4
        /*0054*/ 	.byte	0x02, 0x4a
	.zero		1
	.zero		1


	//----- nvinfo : EIATTR_EXIT_INSTR_OFFSETS
	.align		4
        /*0058*/ 	.byte	0x04, 0x1c
        /*005a*/ 	.short	(.L_17 - .L_16)


	//   ....[0]....
.L_16:
        /*005c*/ 	.word	0x00000080


	//   ....[1]....
        /*0060*/ 	.word	0x00000140


	//----- nvinfo : EIATTR_CBANK_PARAM_SIZE
	.align		4
.L_17:
        /*0064*/ 	.byte	0x03, 0x19
        /*0066*/ 	.short	0x0020


	//----- nvinfo : EIATTR_PARAM_CBANK
	.align		4
        /*0068*/ 	.byte	0x04, 0x0a
        /*006a*/ 	.short	(.L_19 - .L_18)
	.align		4
.L_18:
        /*006c*/ 	.word	index@(.nv.constant0._Z9vecAddGPUPdS_S_d)
        /*0070*/ 	.short	0x0380
        /*0072*/ 	.short	0x0020


	//----- nvinfo : EIATTR_SW_WAR
	.align		4
.L_19:
        /*0074*/ 	.byte	0x04, 0x36
        /*0076*/ 	.short	(.L_21 - .L_20)
.L_20:
        /*0078*/ 	.word	0x00000008
.L_21:


//--------------------- .nv.callgraph             --------------------------
	.section	.nv.callgraph,"",@"SHT_CUDA_CALLGRAPH"
	.align	4
	.sectionentsize	8
	.align		4
        /*0000*/ 	.word	0x00000000
	.align		4
        /*0004*/ 	.word	0xffffffff
	.align		4
        /*0008*/ 	.word	0x00000000
	.align		4
        /*000c*/ 	.word	0xfffffffe
	.align		4
        /*0010*/ 	.word	0x00000000
	.align		4
        /*0014*/ 	.word	0xfffffffd
	.align		4
        /*0018*/ 	.word	0x00000000
	.align		4
        /*001c*/ 	.word	0xfffffffc


//--------------------- .text._Z9vecAddGPUPdS_S_d --------------------------
	.section	.text._Z9vecAddGPUPdS_S_d,"ax",@progbits
	.align	128
        .global         _Z9vecAddGPUPdS_S_d
        .type           _Z9vecAddGPUPdS_S_d,@function
        .size           _Z9vecAddGPUPdS_S_d,(.L_x_1 - _Z9vecAddGPUPdS_S_d)
        .other          _Z9vecAddGPUPdS_S_d,@"STO_CUDA_ENTRY STV_DEFAULT"
_Z9vecAddGPUPdS_S_d:
.text._Z9vecAddGPUPdS_S_d:
[----:B------:R-:W-:Y:S01]  /*0000*/  LDC R1, c[0x0][0x37c] ;  /* 0x0000df00ff017b82 */ /* 0x000fe20000000800 */
[----:B------:R-:W0:Y:S07]  /*0010*/  S2R R0, SR_TID.X ;  /* 0x0000000000007919 */ /* 0x000e2e0000002100 */
[----:B------:R-:W0:Y:S08]  /*0020*/  S2UR UR4, SR_CTAID.X ;  /* 0x00000000000479c3 */ /* 0x000e300000002500 */
[----:B------:R-:W0:Y:S02]  /*0030*/  LDC R11, c[0x0][0x360] ;  /* 0x0000d800ff0b7b82 */ /* 0x000e240000000800 */
[----:B0-----:R-:W-:Y:S01]  /*0040*/  IMAD R11, R11, UR4, R0 ;  /* 0x000000040b0b7c24 */ /* 0x001fe2000f8e0200 */
[----:B------:R-:W0:Y:S03]  /*0050*/  LDCU.64 UR4, c[0x0][0x398] ;  /* 0x00007300ff0477ac */ /* 0x000e260008000a00 */
[----:B------:R-:W0:Y:S02]  /*0060*/  I2F.F64 R2, R11 ;  /* 0x0000000b00027312 */ /* 0x000e240000201c00 */
[----:B0-----:R-:W-:-:S14]  /*0070*/  DSETP.GEU.AND P0, PT, R2, UR4, PT ;  /* 0x0000000402007e2a */ /* 0x001fdc000bf0e000 */
[----:B------:R-:W-:Y:S05]  /*0080*/  @P0 EXIT ;  /* 0x000000000000094d */ /* 0x000fea0003800000 */
[----:B------:R-:W0:Y:S01]  /*0090*/  LDC.64 R2, c[0x0][0x380] ;  /* 0x0000e000ff027b82 */ /* 0x000e220000000a00 */
[----:B------:R-:W1:Y:S07]  /*00a0*/  LDCU.64 UR4, c[0x0][0x358] ;  /* 0x00006b00ff0477ac */ /* 0x000e6e0008000a00 */
[----:B------:R-:W2:Y:S08]  /*00b0*/  LDC.64 R4, c[0x0][0x388] ;  /* 0x0000e200ff047b82 */ /* 0x000eb00000000a00 */
[----:B------:R-:W3:Y:S01]  /*00c0*/  LDC.64 R8, c[0x0][0x390] ;  /* 0x0000e400ff087b82 */ /* 0x000ee20000000a00 */
[----:B0-----:R-:W-:-:S06]  /*00d0*/  IMAD.WIDE R2, R11, 0x8, R2 ;  /* 0x000000080b027825 */ /* 0x001fcc00078e0202 */
[----:B-1----:R-:W4:Y:S01]  /*00e0*/  LDG.E.64 R2, desc[UR4][R2.64] ;  /* 0x0000000402027981 */ /* 0x002f22000c1e1b00 */
[----:B--2---:R-:W-:-:S06]  /*00f0*/  IMAD.WIDE R4, R11, 0x8, R4 ;  /* 0x000000080b047825 */ /* 0x004fcc00078e0204 */
[----:B------:R-:W4:Y:S01]  /*0100*/  LDG.E.64 R4, desc[UR4][R4.64] ;  /* 0x0000000404047981 */ /* 0x000f22000c1e1b00 */
[----:B---3--:R-:W-:Y:S01]  /*0110*/  IMAD.WIDE R8, R11, 0x8, R8 ;  /* 0x000000080b087825 */ /* 0x008fe200078e0208 */
[----:B----4-:R-:W-:-:S07]  /*0120*/  DADD R6, R2, R4 ;  /* 0x0000000002067229 */ /* 0x010fce0000000004 */
[----:B------:R-:W-:Y:S01]  /*0130*/  STG.E.64 desc[UR4][R8.64], R6 ;  /* 0x0000000608007986 */ /* 0x000fe2000c101b04 */
[----:B------:R-:W-:Y:S05]  /*0140*/  EXIT ;  /* 0x000000000000794d */ /* 0x000fea0003800000 */
.L_x_0:
[----:B------:R-:W-:-:S00]  /*0150*/  BRA `(.L_x_0) ;  /* 0xfffffffc00fc7947 */ /* 0x000fc0000383ffff */
[----:B------:R-:W-:-:S00]  /*0160*/  NOP ;  /* 0x0000000000007918 */ /* 0x000fc00000000000 */
        /* <DEDUP_REMOVED lines=9> */
.L_x_1:


//--------------------- .nv.shared.reserved.0     --------------------------
	.section	.nv.shared.reserved.0,"aw",@nobits
	.weak		__nv_reservedSMEM_offset_0_alias
	.size		__nv_reservedSMEM_offset_0_alias, 0, 64
	.other		__nv_reservedSMEM_offset_0_alias,@"STO_CUDA_RESERVED_SHARED STV_DEFAULT"
__nv_reservedSMEM_offset_0_alias:
	.zero		0
	.zero		64


//--------------------- .nv.constant0._Z9vecAddGPUPdS_S_d --------------------------
	.section	.nv.constant0._Z9vecAddGPUPdS_S_d,"a",@progbits
	.sectionflags	@""
	.align	4
.nv.constant0._Z9vecAddGPUPdS_S_d:
	.zero		928


//--------------------- SYMBOLS --------------------------

	.type		.nv.reservedSmem.offset0,@object
	.size		.nv.reservedSmem.offset0,0x4
